	.headerflags	@"EF_CUDA_TEXMODE_UNIFIED EF_CUDA_64BIT_ADDRESS EF_CUDA_ACCELERATORS EF_CUDA_SM90 EF_CUDA_VIRTUAL_SM(EF_CUDA_SM90)"
	.elftype	@"ET_EXEC"


//--------------------- .nv.info                  --------------------------
	.section	.nv.info,"",@"SHT_CUDA_INFO"
	.align	4


	//----- nvinfo : EIATTR_REGCOUNT
	.align		4
        /*0000*/ 	.byte	0x04, 0x2f
        /*0002*/ 	.short	(.L_1 - .L_0)
	.align		4
.L_0:
        /*0004*/ 	.word	index@(triton_poi_fused_convolution_leaky_relu_reflection_pad2d_22)
        /*0008*/ 	.word	0x00000012


	//----- nvinfo : EIATTR_MIN_STACK_SIZE
	.align		4
.L_1:
        /*000c*/ 	.byte	0x04, 0x12
        /*000e*/ 	.short	(.L_3 - .L_2)
	.align		4
.L_2:
        /*0010*/ 	.word	index@(triton_poi_fused_convolution_leaky_relu_reflection_pad2d_22)
        /*0014*/ 	.word	0x00000000


	//----- nvinfo : EIATTR_FRAME_SIZE
	.align		4
.L_3:
        /*0018*/ 	.byte	0x04, 0x11
        /*001a*/ 	.short	(.L_5 - .L_4)
	.align		4
.L_4:
        /*001c*/ 	.word	index@(triton_poi_fused_convolution_leaky_relu_reflection_pad2d_22)
        /*0020*/ 	.word	0x00000000


	//----- nvinfo : EIATTR_MIN_STACK_SIZE
	.align		4
.L_5:
        /*0024*/ 	.byte	0x04, 0x12
        /*0026*/ 	.short	(.L_7 - .L_6)
	.align		4
.L_6:
        /*0028*/ 	.word	index@(triton_poi_fused_convolution_leaky_relu_reflection_pad2d_22)
        /*002c*/ 	.word	0x00000000
.L_7:


//--------------------- .nv.info.triton_poi_fused_convolution_leaky_relu_reflection_pad2d_22 --------------------------
	.section	.nv.info.triton_poi_fused_convolution_leaky_relu_reflection_pad2d_22,"",@"SHT_CUDA_INFO"
	.sectionflags	@""
	.align	4


	//----- nvinfo : EIATTR_CUDA_API_VERSION
	.align		4
        /*0000*/ 	.byte	0x04, 0x37
        /*0002*/ 	.short	(.L_9 - .L_8)
.L_8:
        /*0004*/ 	.word	0x0000007c


	//----- nvinfo : EIATTR_KPARAM_INFO
	.align		4
.L_9:
        /*0008*/ 	.byte	0x04, 0x17
        /*000a*/ 	.short	(.L_11 - .L_10)
.L_10:
        /*000c*/ 	.word	0x00000000
        /*0010*/ 	.short	0x0004
        /*0012*/ 	.short	0x0020
        /*0014*/ 	.byte	0x00, 0xf0, 0x11, 0x00


	//----- nvinfo : EIATTR_KPARAM_INFO
	.align		4
.L_11:
        /*0018*/ 	.byte	0x04, 0x17
        /*001a*/ 	.short	(.L_13 - .L_12)
.L_12:
        /*001c*/ 	.word	0x00000000
        /*0020*/ 	.short	0x0003
        /*0022*/ 	.short	0x0018
        /*0024*/ 	.byte	0x00, 0xf4, 0x21, 0x00


	//----- nvinfo : EIATTR_KPARAM_INFO
	.align		4
.L_13:
        /*0028*/ 	.byte	0x04, 0x17
        /*002a*/ 	.short	(.L_15 - .L_14)
.L_14:
        /*002c*/ 	.word	0x00000000
        /*0030*/ 	.short	0x0002
        /*0032*/ 	.short	0x0010
        /*0034*/ 	.byte	0x00, 0xf4, 0x21, 0x00


	//----- nvinfo : EIATTR_KPARAM_INFO
	.align		4
.L_15:
        /*0038*/ 	.byte	0x04, 0x17
        /*003a*/ 	.short	(.L_17 - .L_16)
.L_16:
        /*003c*/ 	.word	0x00000000
        /*0040*/ 	.short	0x0001
        /*0042*/ 	.short	0x0008
        /*0044*/ 	.byte	0x00, 0xf4, 0x21, 0x00


	//----- nvinfo : EIATTR_KPARAM_INFO
	.align		4
.L_17:
        /*0048*/ 	.byte	0x04, 0x17
        /*004a*/ 	.short	(.L_19 - .L_18)
.L_18:
        /*004c*/ 	.word	0x00000000
        /*0050*/ 	.short	0x0000
        /*0052*/ 	.short	0x0000
        /*0054*/ 	.byte	0x00, 0xf4, 0x21, 0x00


	//----- nvinfo : EIATTR_SPARSE_MMA_MASK
	.align		4
.L_19:
        /*0058*/ 	.byte	0x03, 0x50
        /*005a*/ 	.short	0x0000


	//----- nvinfo : EIATTR_MAXREG_COUNT
	.align		4
        /*005c*/ 	.byte	0x03, 0x1b
        /*005e*/ 	.short	0x00ff


	//----- nvinfo : EIATTR_EXIT_INSTR_OFFSETS
	.align		4
        /*0060*/ 	.byte	0x04, 0x1c
        /*0062*/ 	.short	(.L_21 - .L_20)


	//   ....[0]....
.L_20:
        /*0064*/ 	.word	0x00000470


	//----- nvinfo : EIATTR_REQNTID
	.align		4
.L_21:
        /*0068*/ 	.byte	0x04, 0x10
        /*006a*/ 	.short	(.L_23 - .L_22)
.L_22:
        /*006c*/ 	.word	0x00000100
        /*0070*/ 	.word	0x00000001
        /*0074*/ 	.word	0x00000001


	//----- nvinfo : EIATTR_CBANK_PARAM_SIZE
	.align		4
.L_23:
        /*0078*/ 	.byte	0x03, 0x19
        /*007a*/ 	.short	0x0024


	//----- nvinfo : EIATTR_PARAM_CBANK
	.align		4
        /*007c*/ 	.byte	0x04, 0x0a
        /*007e*/ 	.short	(.L_25 - .L_24)
	.align		4
.L_24:
        /*0080*/ 	.word	index@(.nv.constant0.triton_poi_fused_convolution_leaky_relu_reflection_pad2d_22)
        /*0084*/ 	.short	0x0210
        /*0086*/ 	.short	0x0024


	//----- nvinfo : EIATTR_SW_WAR
	.align		4
.L_25:
        /*0088*/ 	.byte	0x04, 0x36
        /*008a*/ 	.short	(.L_27 - .L_26)
.L_26:
        /*008c*/ 	.word	0x00000008
.L_27:


//--------------------- .nv.callgraph             --------------------------
	.section	.nv.callgraph,"",@"SHT_CUDA_CALLGRAPH"
	.align	4
	.sectionentsize	8
	.align		4
        /*0000*/ 	.word	0x00000000
	.align		4
        /*0004*/ 	.word	0xffffffff
	.align		4
        /*0008*/ 	.word	0x00000000
	.align		4
        /*000c*/ 	.word	0xfffffffe
	.align		4
        /*0010*/ 	.word	0x00000000
	.align		4
        /*0014*/ 	.word	0xfffffffd
	.align		4
        /*0018*/ 	.word	0x00000000
	.align		4
        /*001c*/ 	.word	0xfffffffc


//--------------------- .text.triton_poi_fused_convolution_leaky_relu_reflection_pad2d_22 --------------------------
	.section	.text.triton_poi_fused_convolution_leaky_relu_reflection_pad2d_22,"ax",@progbits
	.align	128
        .global         triton_poi_fused_convolution_leaky_relu_reflection_pad2d_22
        .type           triton_poi_fused_convolution_leaky_relu_reflection_pad2d_22,@function
        .size           triton_poi_fused_convolution_leaky_relu_reflection_pad2d_22,(.L_x_1 - triton_poi_fused_convolution_leaky_relu_reflection_pad2d_22)
        .other          triton_poi_fused_convolution_leaky_relu_reflection_pad2d_22,@"STO_CUDA_ENTRY STV_DEFAULT"
triton_poi_fused_convolution_leaky_relu_reflection_pad2d_22:
.text.triton_poi_fused_convolution_leaky_relu_reflection_pad2d_22:
[----:B------:R-:W-:Y:S01]  /*0000*/  LDC R1, c[0x0][0x28] ;  /* 0x00000a00ff017b82 */ /* 0x000fe20000000800 */
[----:B------:R-:W1:Y:S01]  /*0010*/  S2R R0, SR_TID.X ;  /* 0x0000000000007919 */ /* 0x000e620000002100 */
[----:B------:R-:W-:Y:S01]  /*0020*/  ULDC.64 UR4, c[0x0][0x210] ;  /* 0x0000840000047ab9 */ /* 0x000fe20000000a00 */
[----:B------:R-:W2:Y:S01]  /*0030*/  S2R R3, SR_CTAID.X ;  /* 0x0000000000037919 */ /* 0x000ea20000002500 */
[----:B-1----:R-:W-:-:S05]  /*0040*/  IMAD.SHL.U32 R0, R0, 0x2, RZ ;  /* 0x0000000200007824 */ /* 0x002fca00078e00ff */
[----:B------:R-:W-:-:S05]  /*0050*/  LOP3.LUT R0, R0, 0x1fe, RZ, 0xc0, !PT ;  /* 0x000001fe00007812 */ /* 0x000fca00078ec0ff */
[----:B--2---:R-:W-:Y:S01]  /*0060*/  IMAD R0, R3, 0x200, R0 ;  /* 0x0000020003007824 */ /* 0x004fe200078e0200 */
[----:B------:R-:W-:-:S03]  /*0070*/  SHF.R.S32.HI R3, RZ, 0x16, R3 ;  /* 0x00000016ff037819 */ /* 0x000fc60000011403 */
[----:B------:R-:W-:Y:S01]  /*0080*/  IMAD.HI R2, R0, 0x38e38e39, RZ ;  /* 0x38e38e3900027827 */ /* 0x000fe200078e02ff */
[----:B------:R-:W-:-:S04]  /*0090*/  SGXT R3, R3, 0x1 ;  /* 0x000000010303781a */ /* 0x000fc80000000200 */
[----:B------:R-:W-:Y:S02]  /*00a0*/  SHF.R.U32.HI R5, RZ, 0x1f, R2 ;  /* 0x0000001fff057819 */ /* 0x000fe40000011602 */
[----:B------:R-:W-:Y:S02]  /*00b0*/  LEA.HI R4, R3, R0, RZ, 0x8 ;  /* 0x0000000003047211 */ /* 0x000fe400078f40ff */
[----:B------:R-:W-:Y:S02]  /*00c0*/  LEA.HI.SX32 R5, R2, R5, 0x16 ;  /* 0x0000000502057211 */ /* 0x000fe400078fb2ff */
[----:B------:R-:W-:-:S03]  /*00d0*/  SHF.R.S32.HI R6, RZ, 0x8, R4 ;  /* 0x00000008ff067819 */ /* 0x000fc60000011404 */
[----:B------:R-:W-:-:S04]  /*00e0*/  IMAD.HI R2, R5, 0x38e38e39, RZ ;  /* 0x38e38e3905027827 */ /* 0x000fc800078e02ff */
[----:B------:R-:W-:Y:S01]  /*00f0*/  IMAD.HI R8, R6, 0x38e38e39, RZ ;  /* 0x38e38e3906087827 */ /* 0x000fe200078e02ff */
[----:B------:R-:W-:-:S04]  /*0100*/  SHF.R.U32.HI R7, RZ, 0x1f, R2 ;  /* 0x0000001fff077819 */ /* 0x000fc80000011602 */
[----:B------:R-:W-:Y:S01]  /*0110*/  LEA.HI.SX32 R7, R2, R7, 0x1e ;  /* 0x0000000702077211 */ /* 0x000fe200078ff2ff */
[----:B------:R-:W-:Y:S01]  /*0120*/  IMAD.HI R2, R0, 0x1948b0fd, RZ ;  /* 0x1948b0fd00027827 */ /* 0x000fe200078e02ff */
[----:B------:R-:W-:-:S03]  /*0130*/  SHF.R.U32.HI R9, RZ, 0x1f, R8 ;  /* 0x0000001fff097819 */ /* 0x000fc60000011608 */
[----:B------:R-:W-:Y:S01]  /*0140*/  IMAD R7, R7, 0x12, RZ ;  /* 0x0000001207077824 */ /* 0x000fe200078e02ff */
[----:B------:R-:W-:-:S04]  /*0150*/  LEA.HI.SX32 R9, R8, R9, 0x1e ;  /* 0x0000000908097211 */ /* 0x000fc800078ff2ff */
[----:B------:R-:W-:Y:S01]  /*0160*/  LOP3.LUT R8, RZ, R7, RZ, 0x33, !PT ;  /* 0x00000007ff087212 */ /* 0x000fe200078e33ff */
[----:B------:R-:W-:Y:S01]  /*0170*/  IMAD R9, R9, 0x12, RZ ;  /* 0x0000001209097824 */ /* 0x000fe200078e02ff */
[----:B------:R-:W-:-:S03]  /*0180*/  LOP3.LUT R7, R4, 0xffffff00, RZ, 0xc0, !PT ;  /* 0xffffff0004077812 */ /* 0x000fc600078ec0ff */
[----:B------:R-:W-:Y:S01]  /*0190*/  IMAD.IADD R8, R5, 0x1, R8 ;  /* 0x0000000105087824 */ /* 0x000fe200078e0208 */
[----:B------:R-:W-:Y:S01]  /*01a0*/  LOP3.LUT R9, RZ, R9, RZ, 0x33, !PT ;  /* 0x00000009ff097212 */ /* 0x000fe200078e33ff */
[----:B------:R-:W-:Y:S01]  /*01b0*/  IMAD.IADD R7, R0, 0x1, -R7 ;  /* 0x0000000100077824 */ /* 0x000fe200078e0a07 */
[----:B------:R-:W-:-:S03]  /*01c0*/  SHF.R.U32.HI R5, RZ, 0x1f, R2 ;  /* 0x0000001fff057819 */ /* 0x000fc60000011602 */
[----:B------:R-:W-:Y:S01]  /*01d0*/  IMAD.IADD R9, R6, 0x1, R9 ;  /* 0x0000000106097824 */ /* 0x000fe200078e0209 */
[----:B------:R-:W-:Y:S01]  /*01e0*/  LEA.HI R5, R2, R5, RZ, 0x13 ;  /* 0x0000000502057211 */ /* 0x000fe200078f98ff */
[----:B------:R-:W-:Y:S01]  /*01f0*/  VIADD R2, R0, 0x1 ;  /* 0x0000000100027836 */ /* 0x000fe20000000000 */
[----:B------:R-:W-:Y:S02]  /*0200*/  IABS R6, R8 ;  /* 0x0000000800067213 */ /* 0x000fe40000000000 */
[----:B------:R-:W-:Y:S02]  /*0210*/  IABS R8, R9 ;  /* 0x0000000900087213 */ /* 0x000fe40000000000 */
[----:B------:R-:W-:Y:S01]  /*0220*/  LEA.HI R3, R3, R2, RZ, 0x8 ;  /* 0x0000000203037211 */ /* 0x000fe200078f40ff */
[----:B------:R-:W-:Y:S01]  /*0230*/  VIADD R4, R6, 0xfffffff1 ;  /* 0xfffffff106047836 */ /* 0x000fe20000000000 */
[----:B------:R-:W-:Y:S01]  /*0240*/  LEA R6, R5, 0xff00, 0x10 ;  /* 0x0000ff0005067811 */ /* 0x000fe200078e80ff */
[----:B------:R-:W-:Y:S01]  /*0250*/  VIADD R5, R8, 0xfffffff1 ;  /* 0xfffffff108057836 */ /* 0x000fe20000000000 */
[----:B------:R-:W-:-:S02]  /*0260*/  LOP3.LUT R3, R3, 0xffffff00, RZ, 0xc0, !PT ;  /* 0xffffff0003037812 */ /* 0x000fc400078ec0ff */
[----:B------:R-:W-:Y:S01]  /*0270*/  IABS R9, R4 ;  /* 0x0000000400097213 */ /* 0x000fe20000000000 */
[----:B------:R-:W-:Y:S01]  /*0280*/  IMAD.IADD R8, R7, 0x1, R6 ;  /* 0x0000000107087824 */ /* 0x000fe200078e0206 */
[----:B------:R-:W-:Y:S02]  /*0290*/  IADD3 R6, R6, R2, -R3 ;  /* 0x0000000206067210 */ /* 0x000fe40007ffe803 */
[----:B------:R-:W-:Y:S01]  /*02a0*/  IABS R15, R5 ;  /* 0x00000005000f7213 */ /* 0x000fe20000000000 */
[----:B------:R-:W1:Y:S01]  /*02b0*/  LDC.64 R2, c[0x0][0x218] ;  /* 0x00008600ff027b82 */ /* 0x000e620000000a00 */
[C---:B------:R-:W-:Y:S02]  /*02c0*/  IMAD R8, R9.reuse, -0x1000, R8 ;  /* 0xfffff00009087824 */ /* 0x040fe400078e0208 */
[----:B------:R-:W-:Y:S02]  /*02d0*/  IMAD R6, R9, -0x1000, R6 ;  /* 0xfffff00009067824 */ /* 0x000fe400078e0206 */
[----:B------:R-:W-:-:S02]  /*02e0*/  IMAD R9, R15, -0x100, R8 ;  /* 0xffffff000f097824 */ /* 0x000fc400078e0208 */
[----:B------:R-:W-:Y:S01]  /*02f0*/  IMAD R15, R15, -0x100, R6 ;  /* 0xffffff000f0f7824 */ /* 0x000fe200078e0206 */
[----:B------:R-:W2:Y:S02]  /*0300*/  LDC.64 R4, c[0x0][0x220] ;  /* 0x00008800ff047b82 */ /* 0x000ea40000000a00 */
[----:B------:R-:W-:Y:S02]  /*0310*/  IADD3 R10, P0, R9, UR4, RZ ;  /* 0x00000004090a7c10 */ /* 0x000fe4000ff1e0ff */
[----:B------:R-:W-:Y:S02]  /*0320*/  IADD3 R12, P1, R15, UR4, RZ ;  /* 0x000000040f0c7c10 */ /* 0x000fe4000ff3e0ff */
[----:B------:R-:W-:Y:S02]  /*0330*/  LEA.HI.X.SX32 R11, R9, UR5, 0x1, P0 ;  /* 0x00000005090b7c11 */ /* 0x000fe400080f0eff */
[----:B------:R-:W-:Y:S01]  /*0340*/  LEA.HI.X.SX32 R13, R15, UR5, 0x1, P1 ;  /* 0x000000050f0d7c11 */ /* 0x000fe200088f0eff */
[----:B------:R-:W-:-:S02]  /*0350*/  ULDC.64 UR4, c[0x0][0x208] ;  /* 0x0000820000047ab9 */ /* 0x000fc40000000a00 */
[----:B------:R-:W3:Y:S04]  /*0360*/  LDG.E.U8 R10, desc[UR4][R10.64] ;  /* 0x000000040a0a7981 */ /* 0x000ee8000c1e1100 */
[----:B------:R-:W4:Y:S01]  /*0370*/  LDG.E.U8 R12, desc[UR4][R12.64] ;  /* 0x000000040c0c7981 */ /* 0x000f22000c1e1100 */
[----:B-1----:R-:W-:-:S04]  /*0380*/  IMAD.WIDE R8, R9, 0x4, R2 ;  /* 0x0000000409087825 */ /* 0x002fc800078e0202 */
[----:B------:R-:W-:Y:S02]  /*0390*/  IMAD.WIDE R2, R15, 0x4, R2 ;  /* 0x000000040f027825 */ /* 0x000fe400078e0202 */
[----:B------:R-:W5:Y:S02]  /*03a0*/  LDG.E R9, desc[UR4][R8.64] ;  /* 0x0000000408097981 */ /* 0x000f64000c1e1900 */
[----:B--2---:R-:W-:Y:S02]  /*03b0*/  IMAD.WIDE R4, R7, 0x4, R4 ;  /* 0x0000000407047825 */ /* 0x004fe400078e0204 */
[----:B------:R-:W2:Y:S01]  /*03c0*/  LDG.E R2, desc[UR4][R2.64] ;  /* 0x0000000402027981 */ /* 0x000ea2000c1e1900 */
[----:B------:R-:W1:Y:S03]  /*03d0*/  LDC.64 R6, c[0x0][0x228] ;  /* 0x00008a00ff067b82 */ /* 0x000e660000000a00 */
[----:B------:R-:W5:Y:S01]  /*03e0*/  LDG.E.EL.64 R4, desc[UR4][R4.64] ;  /* 0x0000000404047981 */ /* 0x000f62000c2e1b00 */
[----:B-1----:R-:W-:Y:S01]  /*03f0*/  IMAD.WIDE R6, R0, 0x4, R6 ;  /* 0x0000000400067825 */ /* 0x002fe200078e0206 */
[----:B---3--:R-:W-:-:S02]  /*0400*/  ISETP.NE.AND P0, PT, R10, RZ, PT ;  /* 0x000000ff0a00720c */ /* 0x008fc40003f05270 */
[----:B----4-:R-:W-:Y:S01]  /*0410*/  ISETP.NE.AND P1, PT, R12, RZ, PT ;  /* 0x000000ff0c00720c */ /* 0x010fe20003f25270 */
[----:B-----5:R-:W-:Y:S01]  /*0420*/  FADD R10, R9, R4 ;  /* 0x00000004090a7221 */ /* 0x020fe20000000000 */
[----:B--2---:R-:W-:-:S09]  /*0430*/  FADD R11, R2, R5 ;  /* 0x00000005020b7221 */ /* 0x004fd20000000000 */
[----:B------:R-:W-:Y:S02]  /*0440*/  @!P0 FMUL R10, R10, 0.20000000298023223877 ;  /* 0x3e4ccccd0a0a8820 */ /* 0x000fe40000400000 */
[----:B------:R-:W-:-:S05]  /*0450*/  @!P1 FMUL R11, R11, 0.20000000298023223877 ;  /* 0x3e4ccccd0b0b9820 */ /* 0x000fca0000400000 */
[----:B------:R-:W-:Y:S01]  /*0460*/  STG.E.64 desc[UR4][R6.64], R10 ;  /* 0x0000000a06007986 */ /* 0x000fe2000c101b04 */
[----:B------:R-:W-:Y:S05]  /*0470*/  EXIT ;  /* 0x000000000000794d */ /* 0x000fea0003800000 */
.L_x_0:
[----:B------:R-:W-:-:S00]  /*0480*/  BRA `(.L_x_0) ;  /* 0xfffffffc00fc7947 */ /* 0x000fc0000383ffff */
[----:B------:R-:W-:-:S00]  /*0490*/  NOP ;  /* 0x0000000000007918 */ /* 0x000fc00000000000 */
        /* <DEDUP_REMOVED lines=14> */
.L_x_1:


//--------------------- .nv.constant0.triton_poi_fused_convolution_leaky_relu_reflection_pad2d_22 --------------------------
	.section	.nv.constant0.triton_poi_fused_convolution_leaky_relu_reflection_pad2d_22,"a",@progbits
	.sectionflags	@""
	.align	4
.nv.constant0.triton_poi_fused_convolution_leaky_relu_reflection_pad2d_22:
	.zero		564
